//
// Generated by NVIDIA NVVM Compiler
//
// Compiler Build ID: CL-36424714
// Cuda compilation tools, release 13.0, V13.0.88
// Based on NVVM 20.0.0
//

.version 9.0
.target sm_100
.address_size 64

	// .globl	_Z8helloGPUv
.extern .func  (.param .b32 func_retval0) vprintf
(
	.param .b64 vprintf_param_0,
	.param .b64 vprintf_param_1
)
;
.global .align 1 .b8 $str[60] = {72, 101, 108, 108, 111, 32, 102, 114, 111, 109, 32, 116, 104, 101, 32, 71, 80, 85, 46, 32, 67, 104, 101, 99, 107, 105, 110, 103, 32, 116, 104, 97, 116, 32, 116, 104, 105, 115, 32, 99, 111, 100, 101, 32, 105, 115, 32, 101, 120, 101, 99, 117, 116, 101, 100, 46, 46, 46, 10};

.visible .entry _Z8helloGPUv()
{
	.reg .b32 	%r<3>;
	.reg .b64 	%rd<3>;

	mov.u64 	%rd1, $str;
	cvta.global.u64 	%rd2, %rd1;
	{ // callseq 0, 0
	.param .b64 param0;
	st.param.b64 	[param0], %rd2;
	.param .b64 param1;
	st.param.b64 	[param1], 0;
	.param .b32 retval0;
	call.uni (retval0), 
	vprintf, 
	(
	param0, 
	param1
	);
	ld.param.b32 	%r1, [retval0];
	} // callseq 0
	ret;

}


// ===== COMPILED SASS (sm_100) =====

	.target	sm_100

	.elftype	@"ET_EXEC"


//--------------------- .note.nv.tkinfo           --------------------------
	.section	.note.nv.tkinfo,"",@"SHT_NOTE"
	.sectionflags	@"SHF_NOTE_NV_TKINFO"
	.tkinfo
        /*0018*/ 	.word	0x00000002
        /*0030*/ 	.string	""
        /*0030*/ 	.string	"ptxas"
        /*0030*/ 	.string	"Cuda compilation tools, release 13.0, V13.0.88"
        /*0030*/ 	.string	"Build cuda_13.0.r13.0/compiler.36424714_0"
        /*0030*/ 	.string	"-arch sm_100 -m 64 "



//--------------------- .note.nv.cuinfo           --------------------------
	.section	.note.nv.cuinfo,"",@"SHT_NOTE"
	.sectionflags	@"SHF_NOTE_NV_CUINFO"
        /*0018*/ 	.short	0x0002
        /*001a*/ 	.short	0x0064
        /*001c*/ 	.short	0x0082
	.zero		2


//--------------------- .nv.info                  --------------------------
	.section	.nv.info,"",@"SHT_CUDA_INFO"
	.align	4


	//----- nvinfo : EIATTR_REGCOUNT
	.align		4
        /*0000*/ 	.byte	0x04, 0x2f
        /*0002*/ 	.short	(.L_2 - .L_1)
	.align		4
.L_1:
        /*0004*/ 	.word	index@(_Z8helloGPUv)
        /*0008*/ 	.word	0x00000018


	//----- nvinfo : EIATTR_FRAME_SIZE
	.align		4
.L_2:
        /*000c*/ 	.byte	0x04, 0x11
        /*000e*/ 	.short	(.L_4 - .L_3)
	.align		4
.L_3:
        /*0010*/ 	.word	index@(_Z8helloGPUv)
        /*0014*/ 	.word	0x00000000


	//----- nvinfo : EIATTR_MIN_STACK_SIZE
	.align		4
.L_4:
        /*0018*/ 	.byte	0x04, 0x12
        /*001a*/ 	.short	(.L_6 - .L_5)
	.align		4
.L_5:
        /*001c*/ 	.word	index@(_Z8helloGPUv)
        /*0020*/ 	.word	0x00000000
.L_6:


//--------------------- .nv.compat                --------------------------
	.section	.nv.compat,"",@"SHT_CUDA_COMPAT_INFO"
	.align	4
        /*0000*/ 	.byte	0x02, 0x09, 0x00, 0x00, 0x02, 0x02, 0x01, 0x00, 0x02, 0x05, 0x05, 0x00, 0x03, 0x07, 0x01, 0x01
        /*0010*/ 	.byte	0x02, 0x03, 0x00, 0x00, 0x02, 0x06, 0x01, 0x00, 0x04, 0x0b, 0x08, 0x00, 0x09, 0x00, 0x00, 0x00
        /*0020*/ 	.byte	0x00, 0x00, 0x00, 0x00


//--------------------- .nv.info._Z8helloGPUv     --------------------------
	.section	.nv.info._Z8helloGPUv,"",@"SHT_CUDA_INFO"
	.sectionflags	@""
	.align	4


	//----- nvinfo : EIATTR_CUDA_API_VERSION
	.align		4
        /*0000*/ 	.byte	0x04, 0x37
        /*0002*/ 	.short	(.L_8 - .L_7)
.L_7:
        /*0004*/ 	.word	0x00000082


	//----- nvinfo : EIATTR_SPARSE_MMA_MASK
	.align		4
.L_8:
        /*0008*/ 	.byte	0x03, 0x50
        /*000a*/ 	.short	0x0000


	//----- nvinfo : EIATTR_MAXREG_COUNT
	.align		4
        /*000c*/ 	.byte	0x03, 0x1b
        /*000e*/ 	.short	0x00ff


	//----- nvinfo : EIATTR_EXTERNS
	.align		4
        /*0010*/ 	.byte	0x04, 0x0f
        /*0012*/ 	.short	(.L_10 - .L_9)


	//   ....[0]....
	.align		4
.L_9:
        /*0014*/ 	.word	index@(vprintf)


	//----- nvinfo : EIATTR_MERCURY_ISA_VERSION
	.align		4
.L_10:
        /*0018*/ 	.byte	0x03, 0x5f
        /*001a*/ 	.short	0x0101


	//----- nvinfo : EIATTR_VRC_CTA_INIT_COUNT
	.align		4
        /*001c*/ 	.byte	0x02, 0x4a
	.zero		1
	.zero		1


	//----- nvinfo : EIATTR_SYSCALL_OFFSETS
	.align		4
        /*0020*/ 	.byte	0x04, 0x46
        /*0022*/ 	.short	(.L_12 - .L_11)


	//   ....[0]....
.L_11:
        /*0024*/ 	.word	0x00000080


	//----- nvinfo : EIATTR_EXIT_INSTR_OFFSETS
	.align		4
.L_12:
        /*0028*/ 	.byte	0x04, 0x1c
        /*002a*/ 	.short	(.L_14 - .L_13)


	//   ....[0]....
.L_13:
        /*002c*/ 	.word	0x00000090


	//----- nvinfo : EIATTR_SW_WAR
	.align		4
.L_14:
        /*0030*/ 	.byte	0x04, 0x36
        /*0032*/ 	.short	(.L_16 - .L_15)
.L_15:
        /*0034*/ 	.word	0x00000008
.L_16:


//--------------------- .nv.callgraph             --------------------------
	.section	.nv.callgraph,"",@"SHT_CUDA_CALLGRAPH"
	.align	4
	.sectionentsize	8
	.align		4
        /*0000*/ 	.word	0x00000000
	.align		4
        /*0004*/ 	.word	0xffffffff
	.align		4
        /*0008*/ 	.word	index@(_Z8helloGPUv)
	.align		4
        /*000c*/ 	.word	index@(vprintf)
	.align		4
        /*0010*/ 	.word	0x00000000
	.align		4
        /*0014*/ 	.word	0xfffffffe
	.align		4
        /*0018*/ 	.word	0x00000000
	.align		4
        /*001c*/ 	.word	0xfffffffd
	.align		4
        /*0020*/ 	.word	0x00000000
	.align		4
        /*0024*/ 	.word	0xfffffffc


//--------------------- .nv.constant4             --------------------------
	.section	.nv.constant4,"a",@progbits
	.align	8
	.align		8
.nv.constant4:
        /*0000*/ 	.dword	vprintf
	.align		8
        /*0008*/ 	.dword	$str


//--------------------- .text._Z8helloGPUv        --------------------------
	.section	.text._Z8helloGPUv,"ax",@progbits
	.align	128
        .global         _Z8helloGPUv
        .type           _Z8helloGPUv,@function
        .size           _Z8helloGPUv,(.L_x_2 - _Z8helloGPUv)
        .other          _Z8helloGPUv,@"STO_CUDA_ENTRY STV_DEFAULT"
_Z8helloGPUv:
.text._Z8helloGPUv:
[----:B------:R-:W0:Y:S01]  /*0000*/  LDC R1, c[0x0][0x37c] ;  /* 0x0000df00ff017b82 */ /* 0x000e220000000800 */
[----:B------:R-:W-:Y:S01]  /*0010*/  MOV R0, 0x0 ;  /* 0x0000000000007802 */ /* 0x000fe20000000f00 */
[----:B------:R-:W1:Y:S01]  /*0020*/  LDCU.64 UR4, c[0x4][0x8] ;  /* 0x01000100ff0477ac */ /* 0x000e620008000a00 */
[----:B------:R-:W-:-:S05]  /*0030*/  CS2R R6, SRZ ;  /* 0x0000000000067805 */ /* 0x000fca000001ff00 */
[----:B------:R2:W3:Y:S01]  /*0040*/  LDC.64 R2, c[0x4][R0] ;  /* 0x0100000000027b82 */ /* 0x0004e20000000a00 */
[----:B-1----:R-:W-:Y:S02]  /*0050*/  IMAD.U32 R4, RZ, RZ, UR4 ;  /* 0x00000004ff047e24 */ /* 0x002fe4000f8e00ff */
[----:B--2---:R-:W-:-:S07]  /*0060*/  IMAD.U32 R5, RZ, RZ, UR5 ;  /* 0x00000005ff057e24 */ /* 0x004fce000f8e00ff */
[----:B------:R-:W-:-:S07]  /*0070*/  LEPC R20, `(.L_x_0) ;  /* 0x000000001014794e */ /* 0x000fce0000000000 */
[----:B0--3--:R-:W-:Y:S05]  /*0080*/  CALL.ABS.NOINC R2 ;  /* 0x0000000002007343 */ /* 0x009fea0003c00000 */
.L_x_0:
[----:B------:R-:W-:Y:S05]  /*0090*/  EXIT ;  /* 0x000000000000794d */ /* 0x000fea0003800000 */
.L_x_1:
[----:B------:R-:W-:-:S00]  /*00a0*/  BRA `(.L_x_1) ;  /* 0xfffffffc00fc7947 */ /* 0x000fc0000383ffff */
[----:B------:R-:W-:-:S00]  /*00b0*/  NOP ;  /* 0x0000000000007918 */ /* 0x000fc00000000000 */
        /* <DEDUP_REMOVED lines=12> */
.L_x_2:


//--------------------- .nv.global.init           --------------------------
	.section	.nv.global.init,"aw",@progbits
.nv.global.init:
	.type		$str,@object
	.size		$str,(.L_0 - $str)
$str:
        /*0000*/ 	.byte	0x48, 0x65, 0x6c, 0x6c, 0x6f, 0x20, 0x66, 0x72, 0x6f, 0x6d, 0x20, 0x74, 0x68, 0x65, 0x20, 0x47
        /*0010*/ 	.byte	0x50, 0x55, 0x2e, 0x20, 0x43, 0x68, 0x65, 0x63, 0x6b, 0x69, 0x6e, 0x67, 0x20, 0x74, 0x68, 0x61
        /*0020*/ 	.byte	0x74, 0x20, 0x74, 0x68, 0x69, 0x73, 0x20, 0x63, 0x6f, 0x64, 0x65, 0x20, 0x69, 0x73, 0x20, 0x65
        /*0030*/ 	.byte	0x78, 0x65, 0x63, 0x75, 0x74, 0x65, 0x64, 0x2e, 0x2e, 0x2e, 0x0a, 0x00
.L_0:


//--------------------- .nv.shared.reserved.0     --------------------------
	.section	.nv.shared.reserved.0,"aw",@nobits
	.weak		__nv_reservedSMEM_offset_0_alias
	.size		__nv_reservedSMEM_offset_0_alias, 0, 64
	.other		__nv_reservedSMEM_offset_0_alias,@"STO_CUDA_RESERVED_SHARED STV_DEFAULT"
__nv_reservedSMEM_offset_0_alias:
	.zero		0
	.zero		64


//--------------------- .nv.constant0._Z8helloGPUv --------------------------
	.section	.nv.constant0._Z8helloGPUv,"a",@progbits
	.sectionflags	@""
	.align	4
.nv.constant0._Z8helloGPUv:
	.zero		896


//--------------------- SYMBOLS --------------------------

	.type		.nv.reservedSmem.offset0,@object
	.size		.nv.reservedSmem.offset0,0x4
	.type		vprintf,@function
